//
// Generated by NVIDIA NVVM Compiler
//
// Compiler Build ID: CL-36424714
// Cuda compilation tools, release 13.0, V13.0.88
// Based on NVVM 20.0.0
//

.version 9.0
.target sm_100
.address_size 64

	// .globl	_Z13matmul_kernelPfS_S_iii

.visible .entry _Z13matmul_kernelPfS_S_iii(
	.param .u64 .ptr .align 1 _Z13matmul_kernelPfS_S_iii_param_0,
	.param .u64 .ptr .align 1 _Z13matmul_kernelPfS_S_iii_param_1,
	.param .u64 .ptr .align 1 _Z13matmul_kernelPfS_S_iii_param_2,
	.param .u32 _Z13matmul_kernelPfS_S_iii_param_3,
	.param .u32 _Z13matmul_kernelPfS_S_iii_param_4,
	.param .u32 _Z13matmul_kernelPfS_S_iii_param_5
)
{
	.reg .pred 	%p<13>;
	.reg .b32 	%r<41>;
	.reg .b32 	%f<68>;
	.reg .b64 	%rd<53>;

	ld.param.u64 	%rd7, [_Z13matmul_kernelPfS_S_iii_param_0];
	ld.param.u64 	%rd8, [_Z13matmul_kernelPfS_S_iii_param_1];
	ld.param.u64 	%rd6, [_Z13matmul_kernelPfS_S_iii_param_2];
	ld.param.u32 	%r20, [_Z13matmul_kernelPfS_S_iii_param_3];
	ld.param.u32 	%r18, [_Z13matmul_kernelPfS_S_iii_param_4];
	ld.param.u32 	%r19, [_Z13matmul_kernelPfS_S_iii_param_5];
	cvta.to.global.u64 	%rd1, %rd8;
	cvta.to.global.u64 	%rd2, %rd7;
	mov.u32 	%r21, %tid.x;
	mov.u32 	%r22, %ctaid.x;
	mov.u32 	%r23, %ntid.x;
	mad.lo.s32 	%r1, %r22, %r23, %r21;
	mov.u32 	%r24, %tid.y;
	mov.u32 	%r25, %ctaid.y;
	mov.u32 	%r26, %ntid.y;
	mad.lo.s32 	%r2, %r25, %r26, %r24;
	setp.ge.s32 	%p1, %r2, %r20;
	setp.ge.s32 	%p2, %r1, %r19;
	or.pred  	%p3, %p1, %p2;
	@%p3 bra 	$L__BB0_14;
	setp.lt.s32 	%p4, %r18, 1;
	mov.f32 	%f67, 0f00000000;
	@%p4 bra 	$L__BB0_13;
	mul.lo.s32 	%r3, %r18, %r2;
	and.b32  	%r4, %r18, 7;
	setp.lt.u32 	%p5, %r18, 8;
	mov.f32 	%f67, 0f00000000;
	mov.b32 	%r39, 0;
	@%p5 bra 	$L__BB0_5;
	and.b32  	%r39, %r18, 2147483640;
	neg.s32 	%r37, %r39;
	shl.b32 	%r7, %r19, 3;
	mul.wide.u32 	%rd9, %r3, 4;
	add.s64 	%rd10, %rd9, %rd2;
	add.s64 	%rd52, %rd10, 16;
	mov.f32 	%f67, 0f00000000;
	mul.wide.s32 	%rd13, %r19, 4;
	mov.u32 	%r36, %r1;
$L__BB0_4:
	.pragma "nounroll";
	ld.global.f32 	%f17, [%rd52+-16];
	mul.wide.s32 	%rd11, %r36, 4;
	add.s64 	%rd12, %rd1, %rd11;
	ld.global.f32 	%f18, [%rd12];
	fma.rn.f32 	%f19, %f17, %f18, %f67;
	ld.global.f32 	%f20, [%rd52+-12];
	add.s64 	%rd14, %rd12, %rd13;
	ld.global.f32 	%f21, [%rd14];
	fma.rn.f32 	%f22, %f20, %f21, %f19;
	ld.global.f32 	%f23, [%rd52+-8];
	add.s64 	%rd15, %rd14, %rd13;
	ld.global.f32 	%f24, [%rd15];
	fma.rn.f32 	%f25, %f23, %f24, %f22;
	ld.global.f32 	%f26, [%rd52+-4];
	add.s64 	%rd16, %rd15, %rd13;
	ld.global.f32 	%f27, [%rd16];
	fma.rn.f32 	%f28, %f26, %f27, %f25;
	ld.global.f32 	%f29, [%rd52];
	add.s64 	%rd17, %rd16, %rd13;
	ld.global.f32 	%f30, [%rd17];
	fma.rn.f32 	%f31, %f29, %f30, %f28;
	ld.global.f32 	%f32, [%rd52+4];
	add.s64 	%rd18, %rd17, %rd13;
	ld.global.f32 	%f33, [%rd18];
	fma.rn.f32 	%f34, %f32, %f33, %f31;
	ld.global.f32 	%f35, [%rd52+8];
	add.s64 	%rd19, %rd18, %rd13;
	ld.global.f32 	%f36, [%rd19];
	fma.rn.f32 	%f37, %f35, %f36, %f34;
	ld.global.f32 	%f38, [%rd52+12];
	add.s64 	%rd20, %rd19, %rd13;
	ld.global.f32 	%f39, [%rd20];
	fma.rn.f32 	%f67, %f38, %f39, %f37;
	add.s32 	%r37, %r37, 8;
	add.s32 	%r36, %r36, %r7;
	add.s64 	%rd52, %rd52, 32;
	setp.ne.s32 	%p6, %r37, 0;
	@%p6 bra 	$L__BB0_4;
$L__BB0_5:
	setp.eq.s32 	%p7, %r4, 0;
	@%p7 bra 	$L__BB0_13;
	and.b32  	%r13, %r18, 3;
	setp.lt.u32 	%p8, %r4, 4;
	@%p8 bra 	$L__BB0_8;
	add.s32 	%r28, %r39, %r3;
	mul.wide.u32 	%rd21, %r28, 4;
	add.s64 	%rd22, %rd2, %rd21;
	ld.global.f32 	%f41, [%rd22];
	mad.lo.s32 	%r29, %r39, %r19, %r1;
	mul.wide.s32 	%rd23, %r29, 4;
	add.s64 	%rd24, %rd1, %rd23;
	ld.global.f32 	%f42, [%rd24];
	fma.rn.f32 	%f43, %f41, %f42, %f67;
	cvt.u64.u32 	%rd25, %r3;
	cvt.u64.u32 	%rd26, %r39;
	add.s64 	%rd27, %rd26, %rd25;
	shl.b64 	%rd28, %rd27, 2;
	add.s64 	%rd29, %rd2, %rd28;
	ld.global.f32 	%f44, [%rd29+4];
	mul.wide.s32 	%rd30, %r19, 4;
	add.s64 	%rd31, %rd24, %rd30;
	ld.global.f32 	%f45, [%rd31];
	fma.rn.f32 	%f46, %f44, %f45, %f43;
	ld.global.f32 	%f47, [%rd29+8];
	add.s64 	%rd32, %rd31, %rd30;
	ld.global.f32 	%f48, [%rd32];
	fma.rn.f32 	%f49, %f47, %f48, %f46;
	ld.global.f32 	%f50, [%rd29+12];
	add.s64 	%rd33, %rd32, %rd30;
	ld.global.f32 	%f51, [%rd33];
	fma.rn.f32 	%f67, %f50, %f51, %f49;
	add.s32 	%r39, %r39, 4;
$L__BB0_8:
	setp.eq.s32 	%p9, %r13, 0;
	@%p9 bra 	$L__BB0_13;
	setp.eq.s32 	%p10, %r13, 1;
	@%p10 bra 	$L__BB0_11;
	add.s32 	%r30, %r39, %r3;
	mul.wide.u32 	%rd34, %r30, 4;
	add.s64 	%rd35, %rd2, %rd34;
	ld.global.f32 	%f53, [%rd35];
	mad.lo.s32 	%r31, %r39, %r19, %r1;
	mul.wide.s32 	%rd36, %r31, 4;
	add.s64 	%rd37, %rd1, %rd36;
	ld.global.f32 	%f54, [%rd37];
	fma.rn.f32 	%f55, %f53, %f54, %f67;
	cvt.u64.u32 	%rd38, %r3;
	cvt.u64.u32 	%rd39, %r39;
	add.s64 	%rd40, %rd39, %rd38;
	shl.b64 	%rd41, %rd40, 2;
	add.s64 	%rd42, %rd2, %rd41;
	ld.global.f32 	%f56, [%rd42+4];
	mul.wide.s32 	%rd43, %r19, 4;
	add.s64 	%rd44, %rd37, %rd43;
	ld.global.f32 	%f57, [%rd44];
	fma.rn.f32 	%f67, %f56, %f57, %f55;
	add.s32 	%r39, %r39, 2;
$L__BB0_11:
	and.b32  	%r32, %r18, 1;
	setp.eq.b32 	%p11, %r32, 1;
	not.pred 	%p12, %p11;
	@%p12 bra 	$L__BB0_13;
	add.s32 	%r33, %r39, %r3;
	mul.wide.u32 	%rd45, %r33, 4;
	add.s64 	%rd46, %rd2, %rd45;
	ld.global.f32 	%f58, [%rd46];
	mad.lo.s32 	%r34, %r39, %r19, %r1;
	mul.wide.s32 	%rd47, %r34, 4;
	add.s64 	%rd48, %rd1, %rd47;
	ld.global.f32 	%f59, [%rd48];
	fma.rn.f32 	%f67, %f58, %f59, %f67;
$L__BB0_13:
	mad.lo.s32 	%r35, %r19, %r2, %r1;
	cvta.to.global.u64 	%rd49, %rd6;
	mul.wide.s32 	%rd50, %r35, 4;
	add.s64 	%rd51, %rd49, %rd50;
	st.global.f32 	[%rd51], %f67;
$L__BB0_14:
	ret;

}


// ===== COMPILED SASS (sm_100) =====

	.target	sm_100

	.elftype	@"ET_EXEC"


//--------------------- .note.nv.tkinfo           --------------------------
	.section	.note.nv.tkinfo,"",@"SHT_NOTE"
	.sectionflags	@"SHF_NOTE_NV_TKINFO"
	.tkinfo
        /*0018*/ 	.word	0x00000002
        /*0030*/ 	.string	""
        /*0030*/ 	.string	"ptxas"
        /*0030*/ 	.string	"Cuda compilation tools, release 13.0, V13.0.88"
        /*0030*/ 	.string	"Build cuda_13.0.r13.0/compiler.36424714_0"
        /*0030*/ 	.string	"-arch sm_100 -m 64 "



//--------------------- .note.nv.cuinfo           --------------------------
	.section	.note.nv.cuinfo,"",@"SHT_NOTE"
	.sectionflags	@"SHF_NOTE_NV_CUINFO"
        /*0018*/ 	.short	0x0002
        /*001a*/ 	.short	0x0064
        /*001c*/ 	.short	0x0082
	.zero		2


//--------------------- .nv.info                  --------------------------
	.section	.nv.info,"",@"SHT_CUDA_INFO"
	.align	4


	//----- nvinfo : EIATTR_REGCOUNT
	.align		4
        /*0000*/ 	.byte	0x04, 0x2f
        /*0002*/ 	.short	(.L_1 - .L_0)
	.align		4
.L_0:
        /*0004*/ 	.word	index@(_Z13matmul_kernelPfS_S_iii)
        /*0008*/ 	.word	0x00000020


	//----- nvinfo : EIATTR_FRAME_SIZE
	.align		4
.L_1:
        /*000c*/ 	.byte	0x04, 0x11
        /*000e*/ 	.short	(.L_3 - .L_2)
	.align		4
.L_2:
        /*0010*/ 	.word	index@(_Z13matmul_kernelPfS_S_iii)
        /*0014*/ 	.word	0x00000000


	//----- nvinfo : EIATTR_MIN_STACK_SIZE
	.align		4
.L_3:
        /*0018*/ 	.byte	0x04, 0x12
        /*001a*/ 	.short	(.L_5 - .L_4)
	.align		4
.L_4:
        /*001c*/ 	.word	index@(_Z13matmul_kernelPfS_S_iii)
        /*0020*/ 	.word	0x00000000
.L_5:


//--------------------- .nv.compat                --------------------------
	.section	.nv.compat,"",@"SHT_CUDA_COMPAT_INFO"
	.align	4
        /*0000*/ 	.byte	0x02, 0x09, 0x00, 0x00, 0x02, 0x02, 0x01, 0x00, 0x02, 0x05, 0x05, 0x00, 0x03, 0x07, 0x01, 0x01
        /*0010*/ 	.byte	0x02, 0x03, 0x00, 0x00, 0x02, 0x06, 0x01, 0x00, 0x04, 0x0b, 0x08, 0x00, 0x09, 0x00, 0x00, 0x00
        /*0020*/ 	.byte	0x00, 0x00, 0x00, 0x00


//--------------------- .nv.info._Z13matmul_kernelPfS_S_iii --------------------------
	.section	.nv.info._Z13matmul_kernelPfS_S_iii,"",@"SHT_CUDA_INFO"
	.sectionflags	@""
	.align	4


	//----- nvinfo : EIATTR_CUDA_API_VERSION
	.align		4
        /*0000*/ 	.byte	0x04, 0x37
        /*0002*/ 	.short	(.L_7 - .L_6)
.L_6:
        /*0004*/ 	.word	0x00000082


	//----- nvinfo : EIATTR_KPARAM_INFO
	.align		4
.L_7:
        /*0008*/ 	.byte	0x04, 0x17
        /*000a*/ 	.short	(.L_9 - .L_8)
.L_8:
        /*000c*/ 	.word	0x00000000
        /*0010*/ 	.short	0x0005
        /*0012*/ 	.short	0x0020
        /*0014*/ 	.byte	0x00, 0xf0, 0x11, 0x00


	//----- nvinfo : EIATTR_KPARAM_INFO
	.align		4
.L_9:
        /*0018*/ 	.byte	0x04, 0x17
        /*001a*/ 	.short	(.L_11 - .L_10)
.L_10:
        /*001c*/ 	.word	0x00000000
        /*0020*/ 	.short	0x0004
        /*0022*/ 	.short	0x001c
        /*0024*/ 	.byte	0x00, 0xf0, 0x11, 0x00


	//----- nvinfo : EIATTR_KPARAM_INFO
	.align		4
.L_11:
        /*0028*/ 	.byte	0x04, 0x17
        /*002a*/ 	.short	(.L_13 - .L_12)
.L_12:
        /*002c*/ 	.word	0x00000000
        /*0030*/ 	.short	0x0003
        /*0032*/ 	.short	0x0018
        /*0034*/ 	.byte	0x00, 0xf0, 0x11, 0x00


	//----- nvinfo : EIATTR_KPARAM_INFO
	.align		4
.L_13:
        /*0038*/ 	.byte	0x04, 0x17
        /*003a*/ 	.short	(.L_15 - .L_14)
.L_14:
        /*003c*/ 	.word	0x00000000
        /*0040*/ 	.short	0x0002
        /*0042*/ 	.short	0x0010
        /*0044*/ 	.byte	0x00, 0xf5, 0x21, 0x00


	//----- nvinfo : EIATTR_KPARAM_INFO
	.align		4
.L_15:
        /*0048*/ 	.byte	0x04, 0x17
        /*004a*/ 	.short	(.L_17 - .L_16)
.L_16:
        /*004c*/ 	.word	0x00000000
        /*0050*/ 	.short	0x0001
        /*0052*/ 	.short	0x0008
        /*0054*/ 	.byte	0x00, 0xf5, 0x21, 0x00


	//----- nvinfo : EIATTR_KPARAM_INFO
	.align		4
.L_17:
        /*0058*/ 	.byte	0x04, 0x17
        /*005a*/ 	.short	(.L_19 - .L_18)
.L_18:
        /*005c*/ 	.word	0x00000000
        /*0060*/ 	.short	0x0000
        /*0062*/ 	.short	0x0000
        /*0064*/ 	.byte	0x00, 0xf5, 0x21, 0x00


	//----- nvinfo : EIATTR_SPARSE_MMA_MASK
	.align		4
.L_19:
        /*0068*/ 	.byte	0x03, 0x50
        /*006a*/ 	.short	0x0000


	//----- nvinfo : EIATTR_MAXREG_COUNT
	.align		4
        /*006c*/ 	.byte	0x03, 0x1b
        /*006e*/ 	.short	0x00ff


	//----- nvinfo : EIATTR_MERCURY_ISA_VERSION
	.align		4
        /*0070*/ 	.byte	0x03, 0x5f
        /*0072*/ 	.short	0x0101


	//----- nvinfo : EIATTR_VRC_CTA_INIT_COUNT
	.align		4
        /*0074*/ 	.byte	0x02, 0x4a
	.zero		1
	.zero		1


	//----- nvinfo : EIATTR_EXIT_INSTR_OFFSETS
	.align		4
        /*0078*/ 	.byte	0x04, 0x1c
        /*007a*/ 	.short	(.L_21 - .L_20)


	//   ....[0]....
.L_20:
        /*007c*/ 	.word	0x000000d0


	//   ....[1]....
        /*0080*/ 	.word	0x000008f0


	//----- nvinfo : EIATTR_CBANK_PARAM_SIZE
	.align		4
.L_21:
        /*0084*/ 	.byte	0x03, 0x19
        /*0086*/ 	.short	0x0024


	//----- nvinfo : EIATTR_PARAM_CBANK
	.align		4
        /*0088*/ 	.byte	0x04, 0x0a
        /*008a*/ 	.short	(.L_23 - .L_22)
	.align		4
.L_22:
        /*008c*/ 	.word	index@(.nv.constant0._Z13matmul_kernelPfS_S_iii)
        /*0090*/ 	.short	0x0380
        /*0092*/ 	.short	0x0024


	//----- nvinfo : EIATTR_SW_WAR
	.align		4
.L_23:
        /*0094*/ 	.byte	0x04, 0x36
        /*0096*/ 	.short	(.L_25 - .L_24)
.L_24:
        /*0098*/ 	.word	0x00000008
.L_25:


//--------------------- .nv.callgraph             --------------------------
	.section	.nv.callgraph,"",@"SHT_CUDA_CALLGRAPH"
	.align	4
	.sectionentsize	8
	.align		4
        /*0000*/ 	.word	0x00000000
	.align		4
        /*0004*/ 	.word	0xffffffff
	.align		4
        /*0008*/ 	.word	0x00000000
	.align		4
        /*000c*/ 	.word	0xfffffffe
	.align		4
        /*0010*/ 	.word	0x00000000
	.align		4
        /*0014*/ 	.word	0xfffffffd
	.align		4
        /*0018*/ 	.word	0x00000000
	.align		4
        /*001c*/ 	.word	0xfffffffc


//--------------------- .text._Z13matmul_kernelPfS_S_iii --------------------------
	.section	.text._Z13matmul_kernelPfS_S_iii,"ax",@progbits
	.align	128
        .global         _Z13matmul_kernelPfS_S_iii
        .type           _Z13matmul_kernelPfS_S_iii,@function
        .size           _Z13matmul_kernelPfS_S_iii,(.L_x_5 - _Z13matmul_kernelPfS_S_iii)
        .other          _Z13matmul_kernelPfS_S_iii,@"STO_CUDA_ENTRY STV_DEFAULT"
_Z13matmul_kernelPfS_S_iii:
.text._Z13matmul_kernelPfS_S_iii:
[----:B------:R-:W-:Y:S01]  /*0000*/  LDC R1, c[0x0][0x37c] ;  /* 0x0000df00ff017b82 */ /* 0x000fe20000000800 */
[----:B------:R-:W0:Y:S07]  /*0010*/  S2R R0, SR_TID.X ;  /* 0x0000000000007919 */ /* 0x000e2e0000002100 */
[----:B------:R-:W0:Y:S01]  /*0020*/  S2UR UR4, SR_CTAID.X ;  /* 0x00000000000479c3 */ /* 0x000e220000002500 */
[----:B------:R-:W1:Y:S01]  /*0030*/  LDCU UR6, c[0x0][0x398] ;  /* 0x00007300ff0677ac */ /* 0x000e620008000800 */
[----:B------:R-:W2:Y:S06]  /*0040*/  S2R R16, SR_TID.Y ;  /* 0x0000000000107919 */ /* 0x000eac0000002200 */
[----:B------:R-:W0:Y:S08]  /*0050*/  LDC R3, c[0x0][0x360] ;  /* 0x0000d800ff037b82 */ /* 0x000e300000000800 */
[----:B------:R-:W2:Y:S08]  /*0060*/  S2UR UR5, SR_CTAID.Y ;  /* 0x00000000000579c3 */ /* 0x000eb00000002600 */
[----:B------:R-:W2:Y:S08]  /*0070*/  LDC R5, c[0x0][0x364] ;  /* 0x0000d900ff057b82 */ /* 0x000eb00000000800 */
[----:B------:R-:W3:Y:S01]  /*0080*/  LDC R17, c[0x0][0x3a0] ;  /* 0x0000e800ff117b82 */ /* 0x000ee20000000800 */
[----:B0-----:R-:W-:-:S02]  /*0090*/  IMAD R0, R3, UR4, R0 ;  /* 0x0000000403007c24 */ /* 0x001fc4000f8e0200 */
[----:B--2---:R-:W-:-:S03]  /*00a0*/  IMAD R16, R5, UR5, R16 ;  /* 0x0000000505107c24 */ /* 0x004fc6000f8e0210 */
[----:B---3--:R-:W-:-:S04]  /*00b0*/  ISETP.GE.AND P0, PT, R0, R17, PT ;  /* 0x000000110000720c */ /* 0x008fc80003f06270 */
[----:B-1----:R-:W-:-:S13]  /*00c0*/  ISETP.GE.OR P0, PT, R16, UR6, P0 ;  /* 0x0000000610007c0c */ /* 0x002fda0008706670 */
[----:B------:R-:W-:Y:S05]  /*00d0*/  @P0 EXIT ;  /* 0x000000000000094d */ /* 0x000fea0003800000 */
[----:B------:R-:W0:Y:S01]  /*00e0*/  LDC R19, c[0x0][0x39c] ;  /* 0x0000e700ff137b82 */ /* 0x000e220000000800 */
[----:B------:R-:W1:Y:S01]  /*00f0*/  LDCU.64 UR4, c[0x0][0x358] ;  /* 0x00006b00ff0477ac */ /* 0x000e620008000a00 */
[----:B------:R-:W-:Y:S01]  /*0100*/  HFMA2 R24, -RZ, RZ, 0, 0 ;  /* 0x00000000ff187431 */ /* 0x000fe200000001ff */
[----:B0-----:R-:W-:-:S13]  /*0110*/  ISETP.GE.AND P0, PT, R19, 0x1, PT ;  /* 0x000000011300780c */ /* 0x001fda0003f06270 */
[----:B-1----:R-:W-:Y:S05]  /*0120*/  @!P0 BRA `(.L_x_0) ;  /* 0x0000000400e08947 */ /* 0x002fea0003800000 */
[C---:B------:R-:W-:Y:S01]  /*0130*/  ISETP.GE.U32.AND P1, PT, R19.reuse, 0x8, PT ;  /* 0x000000081300780c */ /* 0x040fe20003f26070 */
[----:B------:R-:W-:Y:S01]  /*0140*/  IMAD R20, R16, R19, RZ ;  /* 0x0000001310147224 */ /* 0x000fe200078e02ff */
[----:B------:R-:W-:Y:S02]  /*0150*/  LOP3.LUT R27, R19, 0x7, RZ, 0xc0, !PT ;  /* 0x00000007131b7812 */ /* 0x000fe400078ec0ff */
[----:B------:R-:W-:Y:S02]  /*0160*/  MOV R24, RZ ;  /* 0x000000ff00187202 */ /* 0x000fe40000000f00 */
[----:B------:R-:W-:Y:S02]  /*0170*/  ISETP.NE.AND P0, PT, R27, RZ, PT ;  /* 0x000000ff1b00720c */ /* 0x000fe40003f05270 */
[----:B------:R-:W-:-:S05]  /*0180*/  MOV R21, RZ ;  /* 0x000000ff00157202 */ /* 0x000fca0000000f00 */
[----:B------:R-:W-:Y:S06]  /*0190*/  @!P1 BRA `(.L_x_1) ;  /* 0x0000000000c49947 */ /* 0x000fec0003800000 */
[----:B------:R-:W0:Y:S01]  /*01a0*/  LDC.64 R2, c[0x0][0x380] ;  /* 0x0000e000ff027b82 */ /* 0x000e220000000a00 */
[----:B------:R-:W-:Y:S02]  /*01b0*/  LOP3.LUT R21, R19, 0x7ffffff8, RZ, 0xc0, !PT ;  /* 0x7ffffff813157812 */ /* 0x000fe400078ec0ff */
[----:B------:R-:W-:Y:S02]  /*01c0*/  MOV R24, RZ ;  /* 0x000000ff00187202 */ /* 0x000fe40000000f00 */
[----:B------:R-:W-:Y:S02]  /*01d0*/  MOV R18, R0 ;  /* 0x0000000000127202 */ /* 0x000fe40000000f00 */
[----:B------:R-:W-:Y:S01]  /*01e0*/  IADD3 R22, PT, PT, -R21, RZ, RZ ;  /* 0x000000ff15167210 */ /* 0x000fe20007ffe1ff */
[----:B0-----:R-:W-:-:S03]  /*01f0*/  IMAD.WIDE.U32 R2, R20, 0x4, R2 ;  /* 0x0000000414027825 */ /* 0x001fc600078e0002 */
[----:B------:R-:W-:-:S04]  /*0200*/  IADD3 R4, P1, PT, R2, 0x10, RZ ;  /* 0x0000001002047810 */ /* 0x000fc80007f3e0ff */
[----:B------:R-:W-:-:S09]  /*0210*/  IADD3.X R5, PT, PT, RZ, R3, RZ, P1, !PT ;  /* 0x00000003ff057210 */ /* 0x000fd20000ffe4ff */
.L_x_2:
[----:B------:R-:W0:Y:S01]  /*0220*/  LDC.64 R14, c[0x0][0x388] ;  /* 0x0000e200ff0e7b82 */ /* 0x000e220000000a00 */
[----:B------:R-:W-:Y:S02]  /*0230*/  MOV R2, R4 ;  /* 0x0000000400027202 */ /* 0x000fe40000000f00 */
[----:B------:R-:W-:-:S05]  /*0240*/  MOV R3, R5 ;  /* 0x0000000500037202 */ /* 0x000fca0000000f00 */
[----:B------:R-:W2:Y:S04]  /*0250*/  LDG.E R25, desc[UR4][R2.64+-0x10] ;  /* 0xfffff00402197981 */ /* 0x000ea8000c1e1900 */
[----:B------:R-:W3:Y:S04]  /*0260*/  LDG.E R23, desc[UR4][R2.64+-0xc] ;  /* 0xfffff40402177981 */ /* 0x000ee8000c1e1900 */
[----:B------:R-:W4:Y:S04]  /*0270*/  LDG.E R29, desc[UR4][R2.64+-0x8] ;  /* 0xfffff804021d7981 */ /* 0x000f28000c1e1900 */
[----:B------:R-:W5:Y:S01]  /*0280*/  LDG.E R28, desc[UR4][R2.64+-0x4] ;  /* 0xfffffc04021c7981 */ /* 0x000f62000c1e1900 */
[----:B0-----:R-:W-:-:S05]  /*0290*/  IMAD.WIDE R14, R18, 0x4, R14 ;  /* 0x00000004120e7825 */ /* 0x001fca00078e020e */
[----:B------:R0:W2:Y:S01]  /*02a0*/  LDG.E R26, desc[UR4][R14.64] ;  /* 0x000000040e1a7981 */ /* 0x0000a2000c1e1900 */
[----:B------:R-:W-:-:S04]  /*02b0*/  IMAD.WIDE R12, R17, 0x4, R14 ;  /* 0x00000004110c7825 */ /* 0x000fc800078e020e */
[C---:B------:R-:W-:Y:S02]  /*02c0*/  IMAD.WIDE R4, R17.reuse, 0x4, R12 ;  /* 0x0000000411047825 */ /* 0x040fe400078e020c */
[----:B------:R-:W3:Y:S02]  /*02d0*/  LDG.E R12, desc[UR4][R12.64] ;  /* 0x000000040c0c7981 */ /* 0x000ee4000c1e1900 */
[C---:B------:R-:W-:Y:S02]  /*02e0*/  IMAD.WIDE R8, R17.reuse, 0x4, R4 ;  /* 0x0000000411087825 */ /* 0x040fe400078e0204 */
[----:B------:R-:W4:Y:S02]  /*02f0*/  LDG.E R4, desc[UR4][R4.64] ;  /* 0x0000000404047981 */ /* 0x000f24000c1e1900 */
[C---:B------:R-:W-:Y:S02]  /*0300*/  IMAD.WIDE R6, R17.reuse, 0x4, R8 ;  /* 0x0000000411067825 */ /* 0x040fe400078e0208 */
[----:B------:R-:W5:Y:S02]  /*0310*/  LDG.E R8, desc[UR4][R8.64] ;  /* 0x0000000408087981 */ /* 0x000f64000c1e1900 */
[----:B------:R-:W-:-:S02]  /*0320*/  IMAD.WIDE R10, R17, 0x4, R6 ;  /* 0x00000004110a7825 */ /* 0x000fc400078e0206 */
[----:B------:R-:W5:Y:S04]  /*0330*/  LDG.E R5, desc[UR4][R2.64] ;  /* 0x0000000402057981 */ /* 0x000f68000c1e1900 */
[----:B------:R-:W5:Y:S01]  /*0340*/  LDG.E R6, desc[UR4][R6.64] ;  /* 0x0000000406067981 */ /* 0x000f62000c1e1900 */
[----:B0-----:R-:W-:-:S03]  /*0350*/  IMAD.WIDE R14, R17, 0x4, R10 ;  /* 0x00000004110e7825 */ /* 0x001fc600078e020a */
[----:B------:R-:W5:Y:S04]  /*0360*/  LDG.E R10, desc[UR4][R10.64] ;  /* 0x000000040a0a7981 */ /* 0x000f68000c1e1900 */
[----:B------:R-:W5:Y:S04]  /*0370*/  LDG.E R13, desc[UR4][R14.64] ;  /* 0x000000040e0d7981 */ /* 0x000f68000c1e1900 */
[----:B------:R-:W5:Y:S04]  /*0380*/  LDG.E R7, desc[UR4][R2.64+0x4] ;  /* 0x0000040402077981 */ /* 0x000f68000c1e1900 */
[----:B------:R-:W5:Y:S01]  /*0390*/  LDG.E R9, desc[UR4][R2.64+0xc] ;  /* 0x00000c0402097981 */ /* 0x000f62000c1e1900 */
[----:B--2---:R-:W-:Y:S01]  /*03a0*/  FFMA R26, R25, R26, R24 ;  /* 0x0000001a191a7223 */ /* 0x004fe20000000018 */
[----:B------:R-:W-:-:S02]  /*03b0*/  IMAD.WIDE R24, R17, 0x4, R14 ;  /* 0x0000000411187825 */ /* 0x000fc400078e020e */
[----:B------:R-:W2:Y:S04]  /*03c0*/  LDG.E R14, desc[UR4][R2.64+0x8] ;  /* 0x00000804020e7981 */ /* 0x000ea8000c1e1900 */
[----:B------:R-:W2:Y:S01]  /*03d0*/  LDG.E R24, desc[UR4][R24.64] ;  /* 0x0000000418187981 */ /* 0x000ea2000c1e1900 */
[----:B---3--:R-:W-:Y:S01]  /*03e0*/  FFMA R12, R23, R12, R26 ;  /* 0x0000000c170c7223 */ /* 0x008fe2000000001a */
[----:B------:R-:W-:-:S03]  /*03f0*/  IADD3 R22, PT, PT, R22, 0x8, RZ ;  /* 0x0000000816167810 */ /* 0x000fc60007ffe0ff */
[----:B----4-:R-:W-:Y:S01]  /*0400*/  FFMA R29, R29, R4, R12 ;  /* 0x000000041d1d7223 */ /* 0x010fe2000000000c */
[----:B------:R-:W-:-:S03]  /*0410*/  ISETP.NE.AND P1, PT, R22, RZ, PT ;  /* 0x000000ff1600720c */ /* 0x000fc60003f25270 */
[----:B-----5:R-:W-:Y:S01]  /*0420*/  FFMA R8, R28, R8, R29 ;  /* 0x000000081c087223 */ /* 0x020fe2000000001d */
[----:B------:R-:W-:-:S03]  /*0430*/  IADD3 R4, P2, PT, R2, 0x20, RZ ;  /* 0x0000002002047810 */ /* 0x000fc60007f5e0ff */
[----:B------:R-:W-:Y:S01]  /*0440*/  FFMA R6, R5, R6, R8 ;  /* 0x0000000605067223 */ /* 0x000fe20000000008 */
[----:B------:R-:W-:Y:S02]  /*0450*/  IADD3.X R5, PT, PT, RZ, R3, RZ, P2, !PT ;  /* 0x00000003ff057210 */ /* 0x000fe400017fe4ff */
[----:B------:R-:W-:Y:S01]  /*0460*/  LEA R18, R17, R18, 0x3 ;  /* 0x0000001211127211 */ /* 0x000fe200078e18ff */
[----:B------:R-:W-:-:S04]  /*0470*/  FFMA R7, R7, R10, R6 ;  /* 0x0000000a07077223 */ /* 0x000fc80000000006 */
[----:B--2---:R-:W-:-:S04]  /*0480*/  FFMA R14, R14, R13, R7 ;  /* 0x0000000d0e0e7223 */ /* 0x004fc80000000007 */
[----:B------:R-:W-:Y:S01]  /*0490*/  FFMA R24, R9, R24, R14 ;  /* 0x0000001809187223 */ /* 0x000fe2000000000e */
[----:B------:R-:W-:Y:S06]  /*04a0*/  @P1 BRA `(.L_x_2) ;  /* 0xfffffffc005c1947 */ /* 0x000fec000383ffff */
.L_x_1:
[----:B------:R-:W-:Y:S05]  /*04b0*/  @!P0 BRA `(.L_x_0) ;  /* 0x0000000000fc8947 */ /* 0x000fea0003800000 */
[----:B------:R-:W-:Y:S02]  /*04c0*/  ISETP.GE.U32.AND P1, PT, R27, 0x4, PT ;  /* 0x000000041b00780c */ /* 0x000fe40003f26070 */
[----:B------:R-:W-:-:S04]  /*04d0*/  LOP3.LUT R14, R19, 0x3, RZ, 0xc0, !PT ;  /* 0x00000003130e7812 */ /* 0x000fc800078ec0ff */
[----:B------:R-:W-:-:S07]  /*04e0*/  ISETP.NE.AND P0, PT, R14, RZ, PT ;  /* 0x000000ff0e00720c */ /* 0x000fce0003f05270 */
[----:B------:R-:W-:Y:S06]  /*04f0*/  @!P1 BRA `(.L_x_3) ;  /* 0x00000000006c9947 */ /* 0x000fec0003800000 */
[----:B------:R-:W0:Y:S01]  /*0500*/  LDC.64 R4, c[0x0][0x388] ;  /* 0x0000e200ff047b82 */ /* 0x000e220000000a00 */
[----:B------:R-:W1:Y:S01]  /*0510*/  LDCU.64 UR6, c[0x0][0x380] ;  /* 0x00007000ff0677ac */ /* 0x000e620008000a00 */
[----:B------:R-:W-:Y:S01]  /*0520*/  IMAD R7, R21, R17, R0 ;  /* 0x0000001115077224 */ /* 0x000fe200078e0200 */
[CC--:B------:R-:W-:Y:S02]  /*0530*/  IADD3 R3, PT, PT, R20.reuse, R21.reuse, RZ ;  /* 0x0000001514037210 */ /* 0x0c0fe40007ffe0ff */
[----:B------:R-:W-:-:S03]  /*0540*/  IADD3 R8, P1, PT, R20, R21, RZ ;  /* 0x0000001514087210 */ /* 0x000fc60007f3e0ff */
[----:B------:R-:W2:Y:S01]  /*0550*/  LDC.64 R12, c[0x0][0x380] ;  /* 0x0000e000ff0c7b82 */ /* 0x000ea20000000a00 */
[----:B0-----:R-:W-:-:S04]  /*0560*/  IMAD.WIDE R4, R7, 0x4, R4 ;  /* 0x0000000407047825 */ /* 0x001fc800078e0204 */
[----:B------:R-:W-:Y:S02]  /*0570*/  IMAD.WIDE R6, R17, 0x4, R4 ;  /* 0x0000000411067825 */ /* 0x000fe400078e0204 */
[----:B------:R-:W3:Y:S02]  /*0580*/  LDG.E R4, desc[UR4][R4.64] ;  /* 0x0000000404047981 */ /* 0x000ee4000c1e1900 */
[----:B--2---:R-:W-:Y:S01]  /*0590*/  IMAD.WIDE.U32 R12, R3, 0x4, R12 ;  /* 0x00000004030c7825 */ /* 0x004fe200078e000c */
[----:B------:R-:W-:Y:S02]  /*05a0*/  IADD3.X R3, PT, PT, RZ, RZ, RZ, P1, !PT ;  /* 0x000000ffff037210 */ /* 0x000fe40000ffe4ff */
[----:B-1----:R-:W-:-:S03]  /*05b0*/  LEA R2, P1, R8, UR6, 0x2 ;  /* 0x0000000608027c11 */ /* 0x002fc6000f8210ff */
[----:B------:R-:W3:Y:S01]  /*05c0*/  LDG.E R13, desc[UR4][R12.64] ;  /* 0x000000040c0d7981 */ /* 0x000ee2000c1e1900 */
[----:B------:R-:W-:Y:S01]  /*05d0*/  LEA.HI.X R3, R8, UR7, R3, 0x2, P1 ;  /* 0x0000000708037c11 */ /* 0x000fe200088f1403 */
[C---:B------:R-:W-:Y:S02]  /*05e0*/  IMAD.WIDE R8, R17.reuse, 0x4, R6 ;  /* 0x0000000411087825 */ /* 0x040fe400078e0206 */
[----:B------:R-:W2:Y:S04]  /*05f0*/  LDG.E R6, desc[UR4][R6.64] ;  /* 0x0000000406067981 */ /* 0x000ea8000c1e1900 */
[----:B------:R-:W2:Y:S01]  /*0600*/  LDG.E R15, desc[UR4][R2.64+0x4] ;  /* 0x00000404020f7981 */ /* 0x000ea2000c1e1900 */
[----:B------:R-:W-:-:S03]  /*0610*/  IMAD.WIDE R10, R17, 0x4, R8 ;  /* 0x00000004110a7825 */ /* 0x000fc600078e0208 */
[----:B------:R-:W4:Y:S04]  /*0620*/  LDG.E R22, desc[UR4][R8.64] ;  /* 0x0000000408167981 */ /* 0x000f28000c1e1900 */
[----:B------:R-:W4:Y:S04]  /*0630*/  LDG.E R18, desc[UR4][R2.64+0x8] ;  /* 0x0000080402127981 */ /* 0x000f28000c1e1900 */
[----:B------:R-:W5:Y:S04]  /*0640*/  LDG.E R26, desc[UR4][R2.64+0xc] ;  /* 0x00000c04021a7981 */ /* 0x000f68000c1e1900 */
[----:B------:R-:W5:Y:S01]  /*0650*/  LDG.E R10, desc[UR4][R10.64] ;  /* 0x000000040a0a7981 */ /* 0x000f62000c1e1900 */
[----:B------:R-:W-:Y:S01]  /*0660*/  IADD3 R21, PT, PT, R21, 0x4, RZ ;  /* 0x0000000415157810 */ /* 0x000fe20007ffe0ff */
[----:B---3--:R-:W-:-:S04]  /*0670*/  FFMA R24, R13, R4, R24 ;  /* 0x000000040d187223 */ /* 0x008fc80000000018 */
[----:B--2---:R-:W-:-:S04]  /*0680*/  FFMA R15, R15, R6, R24 ;  /* 0x000000060f0f7223 */ /* 0x004fc80000000018 */
[----:B----4-:R-:W-:-:S04]  /*0690*/  FFMA R15, R18, R22, R15 ;  /* 0x00000016120f7223 */ /* 0x010fc8000000000f */
[----:B-----5:R-:W-:-:S07]  /*06a0*/  FFMA R24, R26, R10, R15 ;  /* 0x0000000a1a187223 */ /* 0x020fce000000000f */
.L_x_3:
[----:B------:R-:W-:Y:S05]  /*06b0*/  @!P0 BRA `(.L_x_0) ;  /* 0x00000000007c8947 */ /* 0x000fea0003800000 */
[----:B------:R-:W-:Y:S01]  /*06c0*/  ISETP.NE.AND P1, PT, R14, 0x1, PT ;  /* 0x000000010e00780c */ /* 0x000fe20003f25270 */
[----:B------:R-:W0:Y:S01]  /*06d0*/  LDC.64 R10, c[0x0][0x380] ;  /* 0x0000e000ff0a7b82 */ /* 0x000e220000000a00 */
[----:B------:R-:W-:-:S04]  /*06e0*/  LOP3.LUT R19, R19, 0x1, RZ, 0xc0, !PT ;  /* 0x0000000113137812 */ /* 0x000fc800078ec0ff */
[----:B------:R-:W-:-:S03]  /*06f0*/  ISETP.NE.U32.AND P0, PT, R19, 0x1, PT ;  /* 0x000000011300780c */ /* 0x000fc60003f05070 */
[----:B------:R-:W1:Y:S04]  /*0700*/  LDC.64 R8, c[0x0][0x388] ;  /* 0x0000e200ff087b82 */ /* 0x000e680000000a00 */
[CC--:B------:R-:W-:Y:S02]  /*0710*/  @P1 IADD3 R13, PT, PT, R20.reuse, R21.reuse, RZ ;  /* 0x00000015140d1210 */ /* 0x0c0fe40007ffe0ff */
[----:B------:R-:W-:Y:S02]  /*0720*/  @P1 IADD3 R12, P2, PT, R20, R21, RZ ;  /* 0x00000015140c1210 */ /* 0x000fe40007f5e0ff */
[----:B------:R-:W2:Y:S02]  /*0730*/  @P1 LDC.64 R2, c[0x0][0x380] ;  /* 0x0000e000ff021b82 */ /* 0x000ea40000000a00 */
[----:B------:R-:W-:-:S06]  /*0740*/  @P1 IADD3.X R14, PT, PT, RZ, RZ, RZ, P2, !PT ;  /* 0x000000ffff0e1210 */ /* 0x000fcc00017fe4ff */
[----:B------:R-:W3:Y:S01]  /*0750*/  LDC.64 R4, c[0x0][0x380] ;  /* 0x0000e000ff047b82 */ /* 0x000ee20000000a00 */
[----:B0-----:R-:W-:-:S04]  /*0760*/  @P1 IMAD.WIDE.U32 R10, R13, 0x4, R10 ;  /* 0x000000040d0a1825 */ /* 0x001fc800078e000a */
[C---:B------:R-:W-:Y:S01]  /*0770*/  @P1 IMAD R13, R21.reuse, R17, R0 ;  /* 0x00000011150d1224 */ /* 0x040fe200078e0200 */
[----:B------:R-:W-:Y:S01]  /*0780*/  @P1 IADD3 R21, PT, PT, R21, 0x2, RZ ;  /* 0x0000000215151810 */ /* 0x000fe20007ffe0ff */
[----:B------:R-:W4:Y:S01]  /*0790*/  @P1 LDG.E R11, desc[UR4][R10.64] ;  /* 0x000000040a0b1981 */ /* 0x000f22000c1e1900 */
[----:B------:R-:W0:Y:S01]  /*07a0*/  LDC.64 R6, c[0x0][0x388] ;  /* 0x0000e200ff067b82 */ /* 0x000e220000000a00 */
[----:B-1----:R-:W-:Y:S01]  /*07b0*/  @P1 IMAD.WIDE R8, R13, 0x4, R8 ;  /* 0x000000040d081825 */ /* 0x002fe200078e0208 */
[----:B------:R-:W-:Y:S02]  /*07c0*/  @!P0 IADD3 R15, PT, PT, R20, R21, RZ ;  /* 0x00000015140f8210 */ /* 0x000fe40007ffe0ff */
[----:B--2---:R-:W-:Y:S01]  /*07d0*/  @P1 LEA R2, P2, R12, R2, 0x2 ;  /* 0x000000020c021211 */ /* 0x004fe200078410ff */
[----:B------:R-:W-:-:S03]  /*07e0*/  @!P0 IMAD R21, R21, R17, R0 ;  /* 0x0000001115158224 */ /* 0x000fc600078e0200 */
[----:B------:R-:W-:Y:S01]  /*07f0*/  @P1 LEA.HI.X R3, R12, R3, R14, 0x2, P2 ;  /* 0x000000030c031211 */ /* 0x000fe200010f140e */
[----:B------:R-:W-:Y:S01]  /*0800*/  @P1 IMAD.WIDE R12, R17, 0x4, R8 ;  /* 0x00000004110c1825 */ /* 0x000fe200078e0208 */
[----:B------:R-:W4:Y:S03]  /*0810*/  @P1 LDG.E R14, desc[UR4][R8.64] ;  /* 0x00000004080e1981 */ /* 0x000f26000c1e1900 */
[----:B---3--:R-:W-:Y:S01]  /*0820*/  @!P0 IMAD.WIDE.U32 R4, R15, 0x4, R4 ;  /* 0x000000040f048825 */ /* 0x008fe200078e0004 */
[----:B------:R-:W2:Y:S04]  /*0830*/  @P1 LDG.E R2, desc[UR4][R2.64+0x4] ;  /* 0x0000040402021981 */ /* 0x000ea8000c1e1900 */
[----:B------:R-:W2:Y:S01]  /*0840*/  @P1 LDG.E R12, desc[UR4][R12.64] ;  /* 0x000000040c0c1981 */ /* 0x000ea2000c1e1900 */
[----:B0-----:R-:W-:-:S03]  /*0850*/  @!P0 IMAD.WIDE R6, R21, 0x4, R6 ;  /* 0x0000000415068825 */ /* 0x001fc600078e0206 */
[----:B------:R-:W3:Y:S04]  /*0860*/  @!P0 LDG.E R5, desc[UR4][R4.64] ;  /* 0x0000000404058981 */ /* 0x000ee8000c1e1900 */
[----:B------:R-:W3:Y:S01]  /*0870*/  @!P0 LDG.E R6, desc[UR4][R6.64] ;  /* 0x0000000406068981 */ /* 0x000ee2000c1e1900 */
[----:B----4-:R-:W-:-:S04]  /*0880*/  @P1 FFMA R11, R11, R14, R24 ;  /* 0x0000000e0b0b1223 */ /* 0x010fc80000000018 */
[----:B--2---:R-:W-:-:S04]  /*0890*/  @P1 FFMA R24, R2, R12, R11 ;  /* 0x0000000c02181223 */ /* 0x004fc8000000000b */
[----:B---3--:R-:W-:-:S07]  /*08a0*/  @!P0 FFMA R24, R5, R6, R24 ;  /* 0x0000000605188223 */ /* 0x008fce0000000018 */
.L_x_0:
[----:B------:R-:W0:Y:S01]  /*08b0*/  LDC.64 R2, c[0x0][0x390] ;  /* 0x0000e400ff027b82 */ /* 0x000e220000000a00 */
[----:B------:R-:W-:-:S04]  /*08c0*/  IMAD R17, R16, R17, R0 ;  /* 0x0000001110117224 */ /* 0x000fc800078e0200 */
[----:B0-----:R-:W-:-:S05]  /*08d0*/  IMAD.WIDE R2, R17, 0x4, R2 ;  /* 0x0000000411027825 */ /* 0x001fca00078e0202 */
[----:B------:R-:W-:Y:S01]  /*08e0*/  STG.E desc[UR4][R2.64], R24 ;  /* 0x0000001802007986 */ /* 0x000fe2000c101904 */
[----:B------:R-:W-:Y:S05]  /*08f0*/  EXIT ;  /* 0x000000000000794d */ /* 0x000fea0003800000 */
.L_x_4:
[----:B------:R-:W-:-:S00]  /*0900*/  BRA `(.L_x_4) ;  /* 0xfffffffc00fc7947 */ /* 0x000fc0000383ffff */
[----:B------:R-:W-:-:S00]  /*0910*/  NOP ;  /* 0x0000000000007918 */ /* 0x000fc00000000000 */
        /* <DEDUP_REMOVED lines=14> */
.L_x_5:


//--------------------- .nv.shared.reserved.0     --------------------------
	.section	.nv.shared.reserved.0,"aw",@nobits
	.weak		__nv_reservedSMEM_offset_0_alias
	.size		__nv_reservedSMEM_offset_0_alias, 0, 64
	.other		__nv_reservedSMEM_offset_0_alias,@"STO_CUDA_RESERVED_SHARED STV_DEFAULT"
__nv_reservedSMEM_offset_0_alias:
	.zero		0
	.zero		64


//--------------------- .nv.constant0._Z13matmul_kernelPfS_S_iii --------------------------
	.section	.nv.constant0._Z13matmul_kernelPfS_S_iii,"a",@progbits
	.sectionflags	@""
	.align	4
.nv.constant0._Z13matmul_kernelPfS_S_iii:
	.zero		932


//--------------------- SYMBOLS --------------------------

	.type		.nv.reservedSmem.offset0,@object
	.size		.nv.reservedSmem.offset0,0x4
